//
// Generated by NVIDIA NVVM Compiler
//
// Compiler Build ID: CL-36424714
// Cuda compilation tools, release 13.0, V13.0.88
// Based on NVVM 20.0.0
//

.version 9.0
.target sm_100
.address_size 64

	// .globl	_Z10gol_kernelPKhjjPhS1_S1_
.extern .func  (.param .b32 func_retval0) vprintf
(
	.param .b64 vprintf_param_0,
	.param .b64 vprintf_param_1
)
;
.global .align 1 .b8 $str[11] = {66, 69, 70, 79, 82, 69, 32, 65, 78, 68};

.visible .entry _Z10gol_kernelPKhjjPhS1_S1_(
	.param .u64 .ptr .align 1 _Z10gol_kernelPKhjjPhS1_S1__param_0,
	.param .u32 _Z10gol_kernelPKhjjPhS1_S1__param_1,
	.param .u32 _Z10gol_kernelPKhjjPhS1_S1__param_2,
	.param .u64 .ptr .align 1 _Z10gol_kernelPKhjjPhS1_S1__param_3,
	.param .u64 .ptr .align 1 _Z10gol_kernelPKhjjPhS1_S1__param_4,
	.param .u64 .ptr .align 1 _Z10gol_kernelPKhjjPhS1_S1__param_5
)
{
	.reg .pred 	%p<12>;
	.reg .b16 	%rs<7>;
	.reg .b32 	%r<72>;
	.reg .b64 	%rd<73>;

	ld.param.u64 	%rd22, [_Z10gol_kernelPKhjjPhS1_S1__param_0];
	ld.param.u32 	%r11, [_Z10gol_kernelPKhjjPhS1_S1__param_1];
	ld.param.u32 	%r12, [_Z10gol_kernelPKhjjPhS1_S1__param_2];
	ld.param.u64 	%rd23, [_Z10gol_kernelPKhjjPhS1_S1__param_3];
	ld.param.u64 	%rd20, [_Z10gol_kernelPKhjjPhS1_S1__param_4];
	ld.param.u64 	%rd21, [_Z10gol_kernelPKhjjPhS1_S1__param_5];
	cvta.to.global.u64 	%rd1, %rd23;
	cvta.to.global.u64 	%rd2, %rd22;
	mov.u32 	%r13, %ctaid.x;
	mov.u32 	%r1, %ntid.x;
	mov.u32 	%r14, %tid.x;
	mad.lo.s32 	%r70, %r13, %r1, %r14;
	mul.lo.s32 	%r3, %r12, %r11;
	setp.ge.u32 	%p1, %r70, %r3;
	@%p1 bra 	$L__BB0_24;
	cvta.to.global.u64 	%rd3, %rd20;
	cvta.to.global.u64 	%rd4, %rd21;
	cvt.u64.u32 	%rd5, %r11;
	sub.s32 	%r15, %r3, %r11;
	cvt.u64.u32 	%rd6, %r15;
	mov.u32 	%r16, %nctaid.x;
	mul.lo.s32 	%r4, %r1, %r16;
$L__BB0_2:
	div.u32 	%r17, %r70, %r11;
	cvt.u64.u32 	%rd24, %r17;
	cvt.s64.s32 	%rd7, %r70;
	mul.lo.s64 	%rd8, %rd24, %rd5;
	sub.s64 	%rd9, %rd7, %rd8;
	add.s64 	%rd25, %rd5, %rd9;
	add.s64 	%rd10, %rd25, -1;
	and.b64  	%rd26, %rd10, -4294967296;
	setp.ne.s64 	%p2, %rd26, 0;
	@%p2 bra 	$L__BB0_4;
	cvt.u32.u64 	%r18, %rd5;
	cvt.u32.u64 	%r19, %rd10;
	rem.u32 	%r20, %r19, %r18;
	cvt.u64.u32 	%rd13, %r20;
	bra.uni 	$L__BB0_5;
$L__BB0_4:
	rem.u64 	%rd13, %rd10, %rd5;
$L__BB0_5:
	add.s64 	%rd14, %rd9, 1;
	and.b64  	%rd27, %rd14, -4294967296;
	setp.ne.s64 	%p3, %rd27, 0;
	@%p3 bra 	$L__BB0_7;
	cvt.u32.u64 	%r21, %rd5;
	cvt.u32.u64 	%r22, %rd14;
	rem.u32 	%r23, %r22, %r21;
	cvt.u64.u32 	%rd17, %r23;
	bra.uni 	$L__BB0_8;
$L__BB0_7:
	rem.u64 	%rd17, %rd14, %rd5;
$L__BB0_8:
	sub.s64 	%rd18, %rd8, %rd5;
	shl.b64 	%rd28, %rd5, 1;
	add.s64 	%rd19, %rd18, %rd28;
	mov.u64 	%rd29, $str;
	cvta.global.u64 	%rd30, %rd29;
	{ // callseq 0, 0
	.param .b64 param0;
	st.param.b64 	[param0], %rd30;
	.param .b64 param1;
	st.param.b64 	[param1], 0;
	.param .b32 retval0;
	call.uni (retval0), 
	vprintf, 
	(
	param0, 
	param1
	);
	ld.param.b32 	%r24, [retval0];
	} // callseq 0
	setp.ge.u64 	%p4, %rd8, %rd5;
	@%p4 bra 	$L__BB0_10;
	add.s64 	%rd54, %rd3, %rd13;
	ld.global.u8 	%r54, [%rd54];
	add.s64 	%rd55, %rd8, %rd13;
	add.s64 	%rd56, %rd2, %rd55;
	ld.global.u8 	%r55, [%rd56];
	add.s32 	%r56, %r55, %r54;
	add.s64 	%rd57, %rd56, %rd5;
	ld.global.u8 	%r57, [%rd57];
	add.s32 	%r58, %r56, %r57;
	add.s64 	%rd58, %rd3, %rd9;
	ld.global.u8 	%r59, [%rd58];
	add.s32 	%r60, %r58, %r59;
	add.s64 	%rd59, %rd9, %rd19;
	add.s64 	%rd60, %rd2, %rd59;
	ld.global.u8 	%r61, [%rd60];
	add.s32 	%r62, %r60, %r61;
	add.s64 	%rd61, %rd3, %rd17;
	ld.global.u8 	%r63, [%rd61];
	add.s32 	%r64, %r62, %r63;
	add.s64 	%rd62, %rd17, %rd8;
	add.s64 	%rd63, %rd2, %rd62;
	ld.global.u8 	%r65, [%rd63];
	add.s64 	%rd64, %rd63, %rd5;
	add.s32 	%r66, %r64, %r65;
	ld.global.u8 	%r67, [%rd64];
	add.s32 	%r71, %r66, %r67;
	bra.uni 	$L__BB0_13;
$L__BB0_10:
	setp.lt.u64 	%p5, %rd8, %rd6;
	@%p5 bra 	$L__BB0_12;
	add.s64 	%rd31, %rd18, %rd13;
	add.s64 	%rd32, %rd2, %rd31;
	ld.global.u8 	%r26, [%rd32];
	add.s64 	%rd33, %rd32, %rd5;
	ld.global.u8 	%r27, [%rd33];
	add.s32 	%r28, %r27, %r26;
	add.s64 	%rd34, %rd4, %rd13;
	ld.global.u8 	%r29, [%rd34];
	add.s32 	%r30, %r28, %r29;
	sub.s64 	%rd35, %rd7, %rd5;
	add.s64 	%rd36, %rd2, %rd35;
	ld.global.u8 	%r31, [%rd36];
	add.s32 	%r32, %r30, %r31;
	add.s64 	%rd37, %rd4, %rd9;
	ld.global.u8 	%r33, [%rd37];
	add.s32 	%r34, %r32, %r33;
	add.s64 	%rd38, %rd18, %rd17;
	add.s64 	%rd39, %rd2, %rd38;
	ld.global.u8 	%r35, [%rd39];
	add.s32 	%r36, %r34, %r35;
	add.s64 	%rd40, %rd39, %rd5;
	ld.global.u8 	%r37, [%rd40];
	add.s64 	%rd41, %rd4, %rd17;
	add.s32 	%r38, %r36, %r37;
	ld.global.u8 	%r39, [%rd41];
	add.s32 	%r71, %r38, %r39;
	bra.uni 	$L__BB0_13;
$L__BB0_12:
	add.s64 	%rd42, %rd18, %rd13;
	add.s64 	%rd43, %rd2, %rd42;
	ld.global.u8 	%r40, [%rd43];
	add.s64 	%rd44, %rd43, %rd5;
	ld.global.u8 	%r41, [%rd44];
	add.s32 	%r42, %r41, %r40;
	add.s64 	%rd45, %rd44, %rd5;
	ld.global.u8 	%r43, [%rd45];
	add.s32 	%r44, %r42, %r43;
	sub.s64 	%rd46, %rd7, %rd5;
	add.s64 	%rd47, %rd2, %rd46;
	ld.global.u8 	%r45, [%rd47];
	add.s32 	%r46, %r44, %r45;
	add.s64 	%rd48, %rd9, %rd19;
	add.s64 	%rd49, %rd2, %rd48;
	ld.global.u8 	%r47, [%rd49];
	add.s32 	%r48, %r46, %r47;
	add.s64 	%rd50, %rd18, %rd17;
	add.s64 	%rd51, %rd2, %rd50;
	ld.global.u8 	%r49, [%rd51];
	add.s32 	%r50, %r48, %r49;
	add.s64 	%rd52, %rd51, %rd5;
	ld.global.u8 	%r51, [%rd52];
	add.s64 	%rd53, %rd52, %rd5;
	add.s32 	%r52, %r50, %r51;
	ld.global.u8 	%r53, [%rd53];
	add.s32 	%r71, %r52, %r53;
$L__BB0_13:
	add.s64 	%rd65, %rd2, %rd7;
	ld.global.u8 	%rs1, [%rd65];
	setp.eq.s16 	%p6, %rs1, 0;
	@%p6 bra 	$L__BB0_20;
	setp.ne.s16 	%p7, %rs1, 1;
	@%p7 bra 	$L__BB0_23;
	setp.gt.u32 	%p9, %r71, 1;
	@%p9 bra 	$L__BB0_17;
	add.s64 	%rd70, %rd1, %rd7;
	mov.b16 	%rs6, 0;
	st.global.u8 	[%rd70], %rs6;
	bra.uni 	$L__BB0_23;
$L__BB0_17:
	and.b32  	%r68, %r71, -2;
	setp.ne.s32 	%p10, %r68, 2;
	@%p10 bra 	$L__BB0_19;
	add.s64 	%rd69, %rd1, %rd7;
	mov.b16 	%rs5, 1;
	st.global.u8 	[%rd69], %rs5;
	bra.uni 	$L__BB0_23;
$L__BB0_19:
	add.s64 	%rd68, %rd1, %rd7;
	mov.b16 	%rs4, 0;
	st.global.u8 	[%rd68], %rs4;
	bra.uni 	$L__BB0_23;
$L__BB0_20:
	setp.ne.s32 	%p8, %r71, 3;
	@%p8 bra 	$L__BB0_22;
	add.s64 	%rd67, %rd1, %rd7;
	mov.b16 	%rs3, 1;
	st.global.u8 	[%rd67], %rs3;
	bra.uni 	$L__BB0_23;
$L__BB0_22:
	add.s64 	%rd66, %rd1, %rd7;
	mov.b16 	%rs2, 0;
	st.global.u8 	[%rd66], %rs2;
$L__BB0_23:
	cvt.u32.u64 	%r69, %rd7;
	add.s32 	%r70, %r69, %r4;
	setp.lt.u32 	%p11, %r70, %r3;
	@%p11 bra 	$L__BB0_2;
$L__BB0_24:
	ret;

}


// ===== COMPILED SASS (sm_100) =====

	.target	sm_100

	.elftype	@"ET_EXEC"


//--------------------- .note.nv.tkinfo           --------------------------
	.section	.note.nv.tkinfo,"",@"SHT_NOTE"
	.sectionflags	@"SHF_NOTE_NV_TKINFO"
	.tkinfo
        /*0018*/ 	.word	0x00000002
        /*0030*/ 	.string	""
        /*0030*/ 	.string	"ptxas"
        /*0030*/ 	.string	"Cuda compilation tools, release 13.0, V13.0.88"
        /*0030*/ 	.string	"Build cuda_13.0.r13.0/compiler.36424714_0"
        /*0030*/ 	.string	"-arch sm_100 -m 64 "



//--------------------- .note.nv.cuinfo           --------------------------
	.section	.note.nv.cuinfo,"",@"SHT_NOTE"
	.sectionflags	@"SHF_NOTE_NV_CUINFO"
        /*0018*/ 	.short	0x0002
        /*001a*/ 	.short	0x0064
        /*001c*/ 	.short	0x0082
	.zero		2


//--------------------- .nv.info                  --------------------------
	.section	.nv.info,"",@"SHT_CUDA_INFO"
	.align	4


	//----- nvinfo : EIATTR_REGCOUNT
	.align		4
        /*0000*/ 	.byte	0x04, 0x2f
        /*0002*/ 	.short	(.L_2 - .L_1)
	.align		4
.L_1:
        /*0004*/ 	.word	index@(_Z10gol_kernelPKhjjPhS1_S1_)
        /*0008*/ 	.word	0x00000026


	//----- nvinfo : EIATTR_FRAME_SIZE
	.align		4
.L_2:
        /*000c*/ 	.byte	0x04, 0x11
        /*000e*/ 	.short	(.L_4 - .L_3)
	.align		4
.L_3:
        /*0010*/ 	.word	index@($__internal_0_$__cuda_sm20_rem_u64)
        /*0014*/ 	.word	0x00000000


	//----- nvinfo : EIATTR_FRAME_SIZE
	.align		4
.L_4:
        /*0018*/ 	.byte	0x04, 0x11
        /*001a*/ 	.short	(.L_6 - .L_5)
	.align		4
.L_5:
        /*001c*/ 	.word	index@(_Z10gol_kernelPKhjjPhS1_S1_)
        /*0020*/ 	.word	0x00000000


	//----- nvinfo : EIATTR_MIN_STACK_SIZE
	.align		4
.L_6:
        /*0024*/ 	.byte	0x04, 0x12
        /*0026*/ 	.short	(.L_8 - .L_7)
	.align		4
.L_7:
        /*0028*/ 	.word	index@(_Z10gol_kernelPKhjjPhS1_S1_)
        /*002c*/ 	.word	0x00000000
.L_8:


//--------------------- .nv.compat                --------------------------
	.section	.nv.compat,"",@"SHT_CUDA_COMPAT_INFO"
	.align	4
        /*0000*/ 	.byte	0x02, 0x09, 0x00, 0x00, 0x02, 0x02, 0x01, 0x00, 0x02, 0x05, 0x05, 0x00, 0x03, 0x07, 0x01, 0x01
        /*0010*/ 	.byte	0x02, 0x03, 0x00, 0x00, 0x02, 0x06, 0x01, 0x00, 0x04, 0x0b, 0x08, 0x00, 0x09, 0x00, 0x00, 0x00
        /*0020*/ 	.byte	0x00, 0x00, 0x00, 0x00


//--------------------- .nv.info._Z10gol_kernelPKhjjPhS1_S1_ --------------------------
	.section	.nv.info._Z10gol_kernelPKhjjPhS1_S1_,"",@"SHT_CUDA_INFO"
	.sectionflags	@""
	.align	4


	//----- nvinfo : EIATTR_CUDA_API_VERSION
	.align		4
        /*0000*/ 	.byte	0x04, 0x37
        /*0002*/ 	.short	(.L_10 - .L_9)
.L_9:
        /*0004*/ 	.word	0x00000082


	//----- nvinfo : EIATTR_KPARAM_INFO
	.align		4
.L_10:
        /*0008*/ 	.byte	0x04, 0x17
        /*000a*/ 	.short	(.L_12 - .L_11)
.L_11:
        /*000c*/ 	.word	0x00000000
        /*0010*/ 	.short	0x0005
        /*0012*/ 	.short	0x0020
        /*0014*/ 	.byte	0x00, 0xf5, 0x21, 0x00


	//----- nvinfo : EIATTR_KPARAM_INFO
	.align		4
.L_12:
        /*0018*/ 	.byte	0x04, 0x17
        /*001a*/ 	.short	(.L_14 - .L_13)
.L_13:
        /*001c*/ 	.word	0x00000000
        /*0020*/ 	.short	0x0004
        /*0022*/ 	.short	0x0018
        /*0024*/ 	.byte	0x00, 0xf5, 0x21, 0x00


	//----- nvinfo : EIATTR_KPARAM_INFO
	.align		4
.L_14:
        /*0028*/ 	.byte	0x04, 0x17
        /*002a*/ 	.short	(.L_16 - .L_15)
.L_15:
        /*002c*/ 	.word	0x00000000
        /*0030*/ 	.short	0x0003
        /*0032*/ 	.short	0x0010
        /*0034*/ 	.byte	0x00, 0xf5, 0x21, 0x00


	//----- nvinfo : EIATTR_KPARAM_INFO
	.align		4
.L_16:
        /*0038*/ 	.byte	0x04, 0x17
        /*003a*/ 	.short	(.L_18 - .L_17)
.L_17:
        /*003c*/ 	.word	0x00000000
        /*0040*/ 	.short	0x0002
        /*0042*/ 	.short	0x000c
        /*0044*/ 	.byte	0x00, 0xf0, 0x11, 0x00


	//----- nvinfo : EIATTR_KPARAM_INFO
	.align		4
.L_18:
        /*0048*/ 	.byte	0x04, 0x17
        /*004a*/ 	.short	(.L_20 - .L_19)
.L_19:
        /*004c*/ 	.word	0x00000000
        /*0050*/ 	.short	0x0001
        /*0052*/ 	.short	0x0008
        /*0054*/ 	.byte	0x00, 0xf0, 0x11, 0x00


	//----- nvinfo : EIATTR_KPARAM_INFO
	.align		4
.L_20:
        /*0058*/ 	.byte	0x04, 0x17
        /*005a*/ 	.short	(.L_22 - .L_21)
.L_21:
        /*005c*/ 	.word	0x00000000
        /*0060*/ 	.short	0x0000
        /*0062*/ 	.short	0x0000
        /*0064*/ 	.byte	0x00, 0xf5, 0x21, 0x00


	//----- nvinfo : EIATTR_SPARSE_MMA_MASK
	.align		4
.L_22:
        /*0068*/ 	.byte	0x03, 0x50
        /*006a*/ 	.short	0x0000


	//----- nvinfo : EIATTR_MAXREG_COUNT
	.align		4
        /*006c*/ 	.byte	0x03, 0x1b
        /*006e*/ 	.short	0x00ff


	//----- nvinfo : EIATTR_EXTERNS
	.align		4
        /*0070*/ 	.byte	0x04, 0x0f
        /*0072*/ 	.short	(.L_24 - .L_23)


	//   ....[0]....
	.align		4
.L_23:
        /*0074*/ 	.word	index@(vprintf)


	//----- nvinfo : EIATTR_MERCURY_ISA_VERSION
	.align		4
.L_24:
        /*0078*/ 	.byte	0x03, 0x5f
        /*007a*/ 	.short	0x0101


	//----- nvinfo : EIATTR_VRC_CTA_INIT_COUNT
	.align		4
        /*007c*/ 	.byte	0x02, 0x4a
	.zero		1
	.zero		1


	//----- nvinfo : EIATTR_SYSCALL_OFFSETS
	.align		4
        /*0080*/ 	.byte	0x04, 0x46
        /*0082*/ 	.short	(.L_26 - .L_25)


	//   ....[0]....
.L_25:
        /*0084*/ 	.word	0x000006a0


	//----- nvinfo : EIATTR_EXIT_INSTR_OFFSETS
	.align		4
.L_26:
        /*0088*/ 	.byte	0x04, 0x1c
        /*008a*/ 	.short	(.L_28 - .L_27)


	//   ....[0]....
.L_27:
        /*008c*/ 	.word	0x00000080


	//   ....[1]....
        /*0090*/ 	.word	0x00000f10


	//----- nvinfo : EIATTR_CRS_STACK_SIZE
	.align		4
.L_28:
        /*0094*/ 	.byte	0x04, 0x1e
        /*0096*/ 	.short	(.L_30 - .L_29)
.L_29:
        /*0098*/ 	.word	0x00000000


	//----- nvinfo : EIATTR_CBANK_PARAM_SIZE
	.align		4
.L_30:
        /*009c*/ 	.byte	0x03, 0x19
        /*009e*/ 	.short	0x0028


	//----- nvinfo : EIATTR_PARAM_CBANK
	.align		4
        /*00a0*/ 	.byte	0x04, 0x0a
        /*00a2*/ 	.short	(.L_32 - .L_31)
	.align		4
.L_31:
        /*00a4*/ 	.word	index@(.nv.constant0._Z10gol_kernelPKhjjPhS1_S1_)
        /*00a8*/ 	.short	0x0380
        /*00aa*/ 	.short	0x0028


	//----- nvinfo : EIATTR_SW_WAR
	.align		4
.L_32:
        /*00ac*/ 	.byte	0x04, 0x36
        /*00ae*/ 	.short	(.L_34 - .L_33)
.L_33:
        /*00b0*/ 	.word	0x00000008
.L_34:


//--------------------- .nv.callgraph             --------------------------
	.section	.nv.callgraph,"",@"SHT_CUDA_CALLGRAPH"
	.align	4
	.sectionentsize	8
	.align		4
        /*0000*/ 	.word	0x00000000
	.align		4
        /*0004*/ 	.word	0xffffffff
	.align		4
        /*0008*/ 	.word	index@(_Z10gol_kernelPKhjjPhS1_S1_)
	.align		4
        /*000c*/ 	.word	index@(vprintf)
	.align		4
        /*0010*/ 	.word	0x00000000
	.align		4
        /*0014*/ 	.word	0xfffffffe
	.align		4
        /*0018*/ 	.word	0x00000000
	.align		4
        /*001c*/ 	.word	0xfffffffd
	.align		4
        /*0020*/ 	.word	0x00000000
	.align		4
        /*0024*/ 	.word	0xfffffffc


//--------------------- .nv.constant4             --------------------------
	.section	.nv.constant4,"a",@progbits
	.align	8
	.align		8
.nv.constant4:
        /*0000*/ 	.dword	vprintf
	.align		8
        /*0008*/ 	.dword	$str


//--------------------- .text._Z10gol_kernelPKhjjPhS1_S1_ --------------------------
	.section	.text._Z10gol_kernelPKhjjPhS1_S1_,"ax",@progbits
	.align	128
        .global         _Z10gol_kernelPKhjjPhS1_S1_
        .type           _Z10gol_kernelPKhjjPhS1_S1_,@function
        .size           _Z10gol_kernelPKhjjPhS1_S1_,(.L_x_17 - _Z10gol_kernelPKhjjPhS1_S1_)
        .other          _Z10gol_kernelPKhjjPhS1_S1_,@"STO_CUDA_ENTRY STV_DEFAULT"
_Z10gol_kernelPKhjjPhS1_S1_:
.text._Z10gol_kernelPKhjjPhS1_S1_:
[----:B------:R-:W0:Y:S01]  /*0000*/  LDC R1, c[0x0][0x37c] ;  /* 0x0000df00ff017b82 */ /* 0x000e220000000800 */
[----:B------:R-:W1:Y:S07]  /*0010*/  S2R R25, SR_TID.X ;  /* 0x0000000000197919 */ /* 0x000e6e0000002100 */
[----:B------:R-:W1:Y:S01]  /*0020*/  S2UR UR6, SR_CTAID.X ;  /* 0x00000000000679c3 */ /* 0x000e620000002500 */
[----:B------:R-:W2:Y:S07]  /*0030*/  LDCU.64 UR4, c[0x0][0x388] ;  /* 0x00007100ff0477ac */ /* 0x000eae0008000a00 */
[----:B------:R-:W1:Y:S01]  /*0040*/  LDC R24, c[0x0][0x360] ;  /* 0x0000d800ff187b82 */ /* 0x000e620000000800 */
[----:B--2---:R-:W-:Y:S01]  /*0050*/  UIMAD UR38, UR5, UR4, URZ ;  /* 0x00000004052672a4 */ /* 0x004fe2000f8e02ff */
[----:B-1----:R-:W-:-:S05]  /*0060*/  IMAD R25, R24, UR6, R25 ;  /* 0x0000000618197c24 */ /* 0x002fca000f8e0219 */
[----:B------:R-:W-:-:S13]  /*0070*/  ISETP.GE.U32.AND P0, PT, R25, UR38, PT ;  /* 0x0000002619007c0c */ /* 0x000fda000bf06070 */
[----:B0-----:R-:W-:Y:S05]  /*0080*/  @P0 EXIT ;  /* 0x000000000000094d */ /* 0x001fea0003800000 */
[----:B------:R-:W0:Y:S01]  /*0090*/  LDCU UR5, c[0x0][0x370] ;  /* 0x00006e00ff0577ac */ /* 0x000e220008000800 */
[----:B------:R-:W-:Y:S01]  /*00a0*/  BSSY.RECONVERGENT B6, `(.L_x_0) ;  /* 0x00000e6000067945 */ /* 0x000fe20003800200 */
[----:B------:R-:W1:Y:S01]  /*00b0*/  LDCU.64 UR36, c[0x0][0x358] ;  /* 0x00006b00ff2477ac */ /* 0x000e620008000a00 */
[----:B------:R-:W2:Y:S01]  /*00c0*/  LDCU UR44, c[0x0][0x388] ;  /* 0x00007100ff2c77ac */ /* 0x000ea20008000800 */
[----:B------:R-:W3:Y:S01]  /*00d0*/  LDCU.64 UR48, c[0x0][0x380] ;  /* 0x00007000ff3077ac */ /* 0x000ee20008000a00 */
[----:B------:R-:W4:Y:S01]  /*00e0*/  LDCU.64 UR46, c[0x0][0x390] ;  /* 0x00007200ff2e77ac */ /* 0x000f220008000a00 */
[----:B0-----:R-:W-:Y:S01]  /*00f0*/  IMAD R24, R24, UR5, RZ ;  /* 0x0000000518187c24 */ /* 0x001fe2000f8e02ff */
[----:B------:R-:W0:Y:S01]  /*0100*/  LDCU.64 UR40, c[0x0][0x398] ;  /* 0x00007300ff2877ac */ /* 0x000e220008000a00 */
[----:B------:R-:W0:Y:S01]  /*0110*/  LDCU.64 UR42, c[0x0][0x3a0] ;  /* 0x00007400ff2a77ac */ /* 0x000e220008000a00 */
[----:B-12---:R-:W-:-:S12]  /*0120*/  UIADD3 UR39, UPT, UPT, UR38, -UR4, URZ ;  /* 0x8000000426277290 */ /* 0x006fd8000fffe0ff */
.L_x_15:
[----:B-1----:R-:W1:Y:S01]  /*0130*/  LDC R28, c[0x0][0x388] ;  /* 0x0000e200ff1c7b82 */ /* 0x002e620000000800 */
[----:B------:R-:W-:Y:S01]  /*0140*/  UMOV UR4, URZ ;  /* 0x000000ff00047c82 */ /* 0x000fe20008000000 */
[----:B------:R-:W-:Y:S01]  /*0150*/  SHF.R.S32.HI R26, RZ, 0x1f, R25 ;  /* 0x0000001fff1a7819 */ /* 0x000fe20000011419 */
[----:B------:R-:W-:Y:S01]  /*0160*/  BSSY.RECONVERGENT B0, `(.L_x_1) ;  /* 0x000002c000007945 */ /* 0x000fe20003800200 */
[----:B------:R-:W-:Y:S01]  /*0170*/  IMAD.MOV.U32 R7, RZ, RZ, RZ ;  /* 0x000000ffff077224 */ /* 0x000fe200078e00ff */
[----:B012---:R-:W1:Y:S01]  /*0180*/  I2F.U32.RP R0, R28 ;  /* 0x0000001c00007306 */ /* 0x007e620000209000 */
[----:B------:R-:W-:-:S07]  /*0190*/  LOP3.LUT R22, RZ, R28, RZ, 0x33, !PT ;  /* 0x0000001cff167212 */ /* 0x000fce00078e33ff */
[----:B-1----:R-:W1:Y:S02]  /*01a0*/  MUFU.RCP R0, R0 ;  /* 0x0000000000007308 */ /* 0x002e640000001000 */
[----:B-1----:R-:W-:-:S06]  /*01b0*/  VIADD R2, R0, 0xffffffe ;  /* 0x0ffffffe00027836 */ /* 0x002fcc0000000000 */
[----:B------:R1:W2:Y:S02]  /*01c0*/  F2I.FTZ.U32.TRUNC.NTZ R3, R2 ;  /* 0x0000000200037305 */ /* 0x0002a4000021f000 */
[----:B-1----:R-:W-:Y:S02]  /*01d0*/  IMAD.MOV.U32 R2, RZ, RZ, RZ ;  /* 0x000000ffff027224 */ /* 0x002fe400078e00ff */
[----:B--2---:R-:W-:-:S04]  /*01e0*/  IMAD.MOV R5, RZ, RZ, -R3 ;  /* 0x000000ffff057224 */ /* 0x004fc800078e0a03 */
[----:B------:R-:W-:-:S04]  /*01f0*/  IMAD R5, R5, R28, RZ ;  /* 0x0000001c05057224 */ /* 0x000fc800078e02ff */
[----:B------:R-:W-:-:S06]  /*0200*/  IMAD.HI.U32 R4, R3, R5, R2 ;  /* 0x0000000503047227 */ /* 0x000fcc00078e0002 */
[----:B------:R-:W-:-:S04]  /*0210*/  IMAD.HI.U32 R3, R4, R25, RZ ;  /* 0x0000001904037227 */ /* 0x000fc800078e00ff */
[----:B------:R-:W-:-:S04]  /*0220*/  IMAD.MOV R5, RZ, RZ, -R3 ;  /* 0x000000ffff057224 */ /* 0x000fc800078e0a03 */
[----:B------:R-:W-:-:S05]  /*0230*/  IMAD R5, R28, R5, R25 ;  /* 0x000000051c057224 */ /* 0x000fca00078e0219 */
[----:B------:R-:W-:-:S13]  /*0240*/  ISETP.GE.U32.AND P0, PT, R5, R28, PT ;  /* 0x0000001c0500720c */ /* 0x000fda0003f06070 */
[----:B------:R-:W-:Y:S02]  /*0250*/  @P0 IMAD.IADD R5, R5, 0x1, -R28 ;  /* 0x0000000105050824 */ /* 0x000fe400078e0a1c */
[----:B------:R-:W-:Y:S01]  /*0260*/  @P0 VIADD R3, R3, 0x1 ;  /* 0x0000000103030836 */ /* 0x000fe20000000000 */
[----:B------:R-:W-:Y:S02]  /*0270*/  ISETP.NE.U32.AND P0, PT, R28, RZ, PT ;  /* 0x000000ff1c00720c */ /* 0x000fe40003f05070 */
[----:B------:R-:W-:Y:S02]  /*0280*/  ISETP.GE.U32.AND P1, PT, R5, R28, PT ;  /* 0x0000001c0500720c */ /* 0x000fe40003f26070 */
[----:B------:R-:W1:Y:S11]  /*0290*/  LDC R5, c[0x0][0x388] ;  /* 0x0000e200ff057b82 */ /* 0x000e760000000800 */
[----:B------:R-:W-:-:S05]  /*02a0*/  @P1 VIADD R3, R3, 0x1 ;  /* 0x0000000103031836 */ /* 0x000fca0000000000 */
[----:B------:R-:W-:-:S05]  /*02b0*/  SEL R17, R22, R3, !P0 ;  /* 0x0000000316117207 */ /* 0x000fca0004000000 */
[----:B------:R-:W-:-:S04]  /*02c0*/  IMAD.WIDE.U32 R16, R17, R28, RZ ;  /* 0x0000001c11107225 */ /* 0x000fc800078e00ff */
[----:B------:R-:W-:Y:S01]  /*02d0*/  VIADD R29, R17, UR4 ;  /* 0x00000004111d7c36 */ /* 0x000fe20008000000 */
[----:B------:R-:W-:-:S05]  /*02e0*/  IADD3 R27, P1, PT, R25, -R16, RZ ;  /* 0x80000010191b7210 */ /* 0x000fca0007f3e0ff */
[----:B------:R-:W-:Y:S01]  /*02f0*/  IMAD.X R31, R26, 0x1, ~R29, P1 ;  /* 0x000000011a1f7824 */ /* 0x000fe200008e0e1d */
[----:B------:R-:W-:-:S04]  /*0300*/  IADD3 R0, P1, P2, R28, -0x1, R27 ;  /* 0xffffffff1c007810 */ /* 0x000fc80007a3e01b */
[----:B------:R-:W-:-:S04]  /*0310*/  IADD3.X R6, PT, PT, RZ, -0x1, R31, P1, P2 ;  /* 0xffffffffff067810 */ /* 0x000fc80000fe441f */
[----:B------:R-:W-:-:S13]  /*0320*/  ISETP.NE.U32.AND P1, PT, R6, RZ, PT ;  /* 0x000000ff0600720c */ /* 0x000fda0003f25070 */
[----:B-1----:R-:W-:Y:S05]  /*0330*/  @P1 BRA `(.L_x_2) ;  /* 0x0000000000281947 */ /* 0x002fea0003800000 */
[----:B------:R-:W-:-:S04]  /*0340*/  IMAD.HI.U32 R4, R4, R0, RZ ;  /* 0x0000000004047227 */ /* 0x000fc800078e00ff */
[----:B------:R-:W-:-:S04]  /*0350*/  IMAD.MOV R23, RZ, RZ, -R4 ;  /* 0x000000ffff177224 */ /* 0x000fc800078e0a04 */
[----:B------:R-:W-:-:S05]  /*0360*/  IMAD R23, R28, R23, R0 ;  /* 0x000000171c177224 */ /* 0x000fca00078e0200 */
[----:B------:R-:W-:-:S13]  /*0370*/  ISETP.GE.U32.AND P1, PT, R23, R28, PT ;  /* 0x0000001c1700720c */ /* 0x000fda0003f26070 */
[----:B------:R-:W-:-:S05]  /*0380*/  @P1 IMAD.IADD R23, R23, 0x1, -R28 ;  /* 0x0000000117171824 */ /* 0x000fca00078e0a1c */
[----:B------:R-:W-:-:S13]  /*0390*/  ISETP.GE.U32.AND P1, PT, R23, R28, PT ;  /* 0x0000001c1700720c */ /* 0x000fda0003f26070 */
[----:B------:R-:W-:-:S05]  /*03a0*/  @P1 IMAD.IADD R23, R23, 0x1, -R28 ;  /* 0x0000000117171824 */ /* 0x000fca00078e0a1c */
[----:B------:R-:W-:Y:S01]  /*03b0*/  SEL R22, R22, R23, !P0 ;  /* 0x0000001716167207 */ /* 0x000fe20004000000 */
[----:B------:R-:W-:Y:S01]  /*03c0*/  IMAD.MOV.U32 R23, RZ, RZ, RZ ;  /* 0x000000ffff177224 */ /* 0x000fe200078e00ff */
[----:B------:R-:W-:Y:S06]  /*03d0*/  BRA `(.L_x_3) ;  /* 0x0000000000107947 */ /* 0x000fec0003800000 */
.L_x_2:
[----:B------:R-:W-:-:S07]  /*03e0*/  MOV R4, 0x400 ;  /* 0x0000040000047802 */ /* 0x000fce0000000f00 */
[----:B0--34-:R-:W-:Y:S05]  /*03f0*/  CALL.REL.NOINC `($__internal_0_$__cuda_sm20_rem_u64) ;  /* 0x0000000800c87944 */ /* 0x019fea0003c00000 */
[----:B------:R-:W-:Y:S02]  /*0400*/  IMAD.MOV.U32 R22, RZ, RZ, R18 ;  /* 0x000000ffff167224 */ /* 0x000fe400078e0012 */
[----:B------:R-:W-:-:S07]  /*0410*/  IMAD.MOV.U32 R23, RZ, RZ, R19 ;  /* 0x000000ffff177224 */ /* 0x000fce00078e0013 */
.L_x_3:
[----:B0--34-:R-:W-:Y:S05]  /*0420*/  BSYNC.RECONVERGENT B0 ;  /* 0x0000000000007941 */ /* 0x019fea0003800200 */
.L_x_1:
[----:B------:R-:W-:Y:S01]  /*0430*/  IADD3 R9, P0, PT, R27, 0x1, RZ ;  /* 0x000000011b097810 */ /* 0x000fe20007f1e0ff */
[----:B------:R-:W-:Y:S04]  /*0440*/  BSSY.RECONVERGENT B0, `(.L_x_4) ;  /* 0x000001a000007945 */ /* 0x000fe80003800200 */
[----:B------:R-:W-:-:S05]  /*0450*/  IMAD.X R6, RZ, RZ, R31, P0 ;  /* 0x000000ffff067224 */ /* 0x000fca00000e061f */
[----:B------:R-:W-:-:S13]  /*0460*/  ISETP.NE.U32.AND P0, PT, R6, RZ, PT ;  /* 0x000000ff0600720c */ /* 0x000fda0003f05070 */
[----:B------:R-:W-:Y:S05]  /*0470*/  @P0 BRA `(.L_x_5) ;  /* 0x00000000004c0947 */ /* 0x000fea0003800000 */
[----:B------:R-:W0:Y:S01]  /*0480*/  I2F.U32.RP R4, UR44 ;  /* 0x0000002c00047d06 */ /* 0x000e220008209000 */
[----:B------:R-:W-:Y:S01]  /*0490*/  ISETP.NE.U32.AND P1, PT, RZ, UR44, PT ;  /* 0x0000002cff007c0c */ /* 0x000fe2000bf25070 */
[----:B------:R-:W-:-:S06]  /*04a0*/  IMAD.MOV.U32 R19, RZ, RZ, RZ ;  /* 0x000000ffff137224 */ /* 0x000fcc00078e00ff */
[----:B0-----:R-:W0:Y:S02]  /*04b0*/  MUFU.RCP R4, R4 ;  /* 0x0000000400047308 */ /* 0x001e240000001000 */
[----:B0-----:R-:W-:-:S06]  /*04c0*/  VIADD R2, R4, 0xffffffe ;  /* 0x0ffffffe04027836 */ /* 0x001fcc0000000000 */
[----:B------:R0:W1:Y:S02]  /*04d0*/  F2I.FTZ.U32.TRUNC.NTZ R3, R2 ;  /* 0x0000000200037305 */ /* 0x000064000021f000 */
[----:B0-----:R-:W-:Y:S02]  /*04e0*/  IMAD.MOV.U32 R2, RZ, RZ, RZ ;  /* 0x000000ffff027224 */ /* 0x001fe400078e00ff */
[----:B-1----:R-:W-:-:S04]  /*04f0*/  IMAD.MOV R5, RZ, RZ, -R3 ;  /* 0x000000ffff057224 */ /* 0x002fc800078e0a03 */
[----:B------:R-:W-:-:S04]  /*0500*/  IMAD R5, R5, UR44, RZ ;  /* 0x0000002c05057c24 */ /* 0x000fc8000f8e02ff */
[----:B------:R-:W-:-:S06]  /*0510*/  IMAD.HI.U32 R0, R3, R5, R2 ;  /* 0x0000000503007227 */ /* 0x000fcc00078e0002 */
[----:B------:R-:W-:-:S04]  /*0520*/  IMAD.HI.U32 R0, R0, R9, RZ ;  /* 0x0000000900007227 */ /* 0x000fc800078e00ff */
[----:B------:R-:W-:-:S04]  /*0530*/  IMAD.MOV R0, RZ, RZ, -R0 ;  /* 0x000000ffff007224 */ /* 0x000fc800078e0a00 */
[----:B------:R-:W-:-:S05]  /*0540*/  IMAD R18, R0, UR44, R9 ;  /* 0x0000002c00127c24 */ /* 0x000fca000f8e0209 */
[----:B------:R-:W-:-:S13]  /*0550*/  ISETP.GE.U32.AND P0, PT, R18, UR44, PT ;  /* 0x0000002c12007c0c */ /* 0x000fda000bf06070 */
[----:B------:R-:W-:-:S05]  /*0560*/  @P0 VIADD R18, R18, -UR44 ;  /* 0x8000002c12120c36 */ /* 0x000fca0008000000 */
[----:B------:R-:W-:-:S13]  /*0570*/  ISETP.GE.U32.AND P0, PT, R18, UR44, PT ;  /* 0x0000002c12007c0c */ /* 0x000fda000bf06070 */
[----:B------:R-:W-:Y:S01]  /*0580*/  @P0 VIADD R18, R18, -UR44 ;  /* 0x8000002c12120c36 */ /* 0x000fe20008000000 */
[----:B------:R-:W-:Y:S01]  /*0590*/  @!P1 LOP3.LUT R18, RZ, UR44, RZ, 0x33, !PT ;  /* 0x0000002cff129c12 */ /* 0x000fe2000f8e33ff */
[----:B------:R-:W-:Y:S06]  /*05a0*/  BRA `(.L_x_6) ;  /* 0x00000000000c7947 */ /* 0x000fec0003800000 */
.L_x_5:
[----:B------:R-:W-:Y:S01]  /*05b0*/  IMAD.MOV.U32 R0, RZ, RZ, R9 ;  /* 0x000000ffff007224 */ /* 0x000fe200078e0009 */
[----:B------:R-:W-:-:S07]  /*05c0*/  MOV R4, 0x5e0 ;  /* 0x000005e000047802 */ /* 0x000fce0000000f00 */
[----:B------:R-:W-:Y:S05]  /*05d0*/  CALL.REL.NOINC `($__internal_0_$__cuda_sm20_rem_u64) ;  /* 0x0000000800507944 */ /* 0x000fea0003c00000 */
.L_x_6:
[----:B------:R-:W-:Y:S05]  /*05e0*/  BSYNC.RECONVERGENT B0 ;  /* 0x0000000000007941 */ /* 0x000fea0003800200 */
.L_x_4:
[----:B------:R-:W-:Y:S01]  /*05f0*/  MOV R2, 0x0 ;  /* 0x0000000000027802 */ /* 0x000fe20000000f00 */
[----:B------:R-:W0:Y:S01]  /*0600*/  LDCU.64 UR4, c[0x4][0x8] ;  /* 0x01000100ff0477ac */ /* 0x000e220008000a00 */
[----:B------:R-:W-:Y:S02]  /*0610*/  IADD3 R35, P0, PT, R16, -R28, RZ ;  /* 0x8000001c10237210 */ /* 0x000fe40007f1e0ff */
[----:B------:R-:W-:Y:S02]  /*0620*/  CS2R R6, SRZ ;  /* 0x0000000000067805 */ /* 0x000fe4000001ff00 */
[----:B------:R-:W1:Y:S01]  /*0630*/  LDC.64 R2, c[0x4][R2] ;  /* 0x0100000002027b82 */ /* 0x000e620000000a00 */
[----:B------:R-:W-:Y:S02]  /*0640*/  LEA R30, P1, R28, R35, 0x1 ;  /* 0x000000231c1e7211 */ /* 0x000fe400078208ff */
[----:B------:R-:W-:-:S04]  /*0650*/  IADD3.X R33, PT, PT, R29, -0x1, RZ, P0, !PT ;  /* 0xffffffff1d217810 */ /* 0x000fc800007fe4ff */
[----:B------:R-:W-:Y:S01]  /*0660*/  LEA.HI.X R28, R28, R33, RZ, 0x1, P1 ;  /* 0x000000211c1c7211 */ /* 0x000fe200008f0cff */
[----:B0-----:R-:W-:Y:S02]  /*0670*/  IMAD.U32 R4, RZ, RZ, UR4 ;  /* 0x00000004ff047e24 */ /* 0x001fe4000f8e00ff */
[----:B------:R-:W-:-:S07]  /*0680*/  IMAD.U32 R5, RZ, RZ, UR5 ;  /* 0x00000005ff057e24 */ /* 0x000fce000f8e00ff */
[----:B------:R-:W-:-:S07]  /*0690*/  LEPC R20, `(.L_x_7) ;  /* 0x000000001014794e */ /* 0x000fce0000000000 */
[----:B-1----:R-:W-:Y:S05]  /*06a0*/  CALL.ABS.NOINC R2 ;  /* 0x0000000002007343 */ /* 0x002fea0003c00000 */
.L_x_7:
[----:B------:R-:W0:Y:S01]  /*06b0*/  LDC R0, c[0x0][0x388] ;  /* 0x0000e200ff007b82 */ /* 0x000e220000000800 */
[----:B------:R-:W-:Y:S01]  /*06c0*/  BSSY.RECONVERGENT B0, `(.L_x_8) ;  /* 0x0000063000007945 */ /* 0x000fe20003800200 */
[----:B0-----:R-:W-:-:S04]  /*06d0*/  ISETP.GE.U32.AND P0, PT, R16, R0, PT ;  /* 0x000000001000720c */ /* 0x001fc80003f06070 */
[----:B------:R-:W-:-:S13]  /*06e0*/  ISETP.GE.U32.AND.EX P0, PT, R29, RZ, PT, P0 ;  /* 0x000000ff1d00720c */ /* 0x000fda0003f06100 */
[----:B------:R-:W-:Y:S05]  /*06f0*/  @P0 BRA `(.L_x_9) ;  /* 0x00000000007c0947 */ /* 0x000fea0003800000 */
[----:B------:R-:W-:Y:S01]  /*0700*/  IMAD.U32 R5, RZ, RZ, UR48 ;  /* 0x00000030ff057e24 */ /* 0x000fe2000f8e00ff */
[----:B------:R-:W-:Y:S01]  /*0710*/  IADD3 R10, P2, PT, R18, UR40, RZ ;  /* 0x00000028120a7c10 */ /* 0x000fe2000ff5e0ff */
[----:B------:R-:W-:Y:S01]  /*0720*/  IMAD.U32 R7, RZ, RZ, UR49 ;  /* 0x00000031ff077e24 */ /* 0x000fe2000f8e00ff */
[----:B------:R-:W-:Y:S02]  /*0730*/  IADD3 R12, P4, PT, R22, UR40, RZ ;  /* 0x00000028160c7c10 */ /* 0x000fe4000ff9e0ff */
[----:B------:R-:W-:Y:S02]  /*0740*/  IADD3 R2, P5, P6, R16, R5, R22 ;  /* 0x0000000510027210 */ /* 0x000fe40007ebe016 */
[----:B------:R-:W-:Y:S02]  /*0750*/  IADD3.X R11, PT, PT, R19, UR41, RZ, P2, !PT ;  /* 0x00000029130b7c10 */ /* 0x000fe400097fe4ff */
[----:B------:R-:W-:Y:S02]  /*0760*/  IADD3.X R3, PT, PT, R29, R7, R23, P5, P6 ;  /* 0x000000071d037210 */ /* 0x000fe40002fec417 */
[----:B------:R-:W-:-:S02]  /*0770*/  IADD3 R14, P2, PT, R2, R0, RZ ;  /* 0x00000000020e7210 */ /* 0x000fc40007f5e0ff */
[C---:B------:R-:W-:Y:S01]  /*0780*/  IADD3 R8, P3, PT, R27.reuse, UR40, RZ ;  /* 0x000000281b087c10 */ /* 0x040fe2000ff7e0ff */
[----:B------:R-:W2:Y:S01]  /*0790*/  LDG.E.U8 R11, desc[UR36][R10.64] ;  /* 0x000000240a0b7981 */ /* 0x000ea2000c1e1100 */
[-C--:B------:R-:W-:Y:S01]  /*07a0*/  IADD3 R30, P0, P1, R27, R5.reuse, R30 ;  /* 0x000000051b1e7210 */ /* 0x080fe2000791e01e */
[----:B------:R-:W-:Y:S01]  /*07b0*/  IMAD.X R15, RZ, RZ, R3, P2 ;  /* 0x000000ffff0f7224 */ /* 0x000fe200010e0603 */
[----:B------:R-:W-:Y:S01]  /*07c0*/  IADD3.X R13, PT, PT, R23, UR41, RZ, P4, !PT ;  /* 0x00000029170d7c10 */ /* 0x000fe2000a7fe4ff */
[----:B------:R-:W3:Y:S01]  /*07d0*/  LDG.E.U8 R3, desc[UR36][R2.64] ;  /* 0x0000002402037981 */ /* 0x000ee2000c1e1100 */
[----:B------:R-:W-:Y:S02]  /*07e0*/  IADD3 R16, P5, P6, R18, R5, R16 ;  /* 0x0000000512107210 */ /* 0x000fe40007ebe010 */
[C---:B------:R-:W-:Y:S01]  /*07f0*/  IADD3.X R9, PT, PT, R31.reuse, UR41, RZ, P3, !PT ;  /* 0x000000291f097c10 */ /* 0x040fe20009ffe4ff */
[----:B------:R-:W3:Y:S01]  /*0800*/  LDG.E.U8 R12, desc[UR36][R12.64] ;  /* 0x000000240c0c7981 */ /* 0x000ee2000c1e1100 */
[----:B------:R-:W-:-:S02]  /*0810*/  IADD3.X R31, PT, PT, R31, R7, R28, P0, P1 ;  /* 0x000000071f1f7210 */ /* 0x000fc400007e241c */
[----:B------:R-:W-:Y:S01]  /*0820*/  IADD3.X R17, PT, PT, R19, R7, R29, P5, P6 ;  /* 0x0000000713117210 */ /* 0x000fe20002fec41d */
[----:B------:R-:W3:Y:S01]  /*0830*/  LDG.E.U8 R14, desc[UR36][R14.64] ;  /* 0x000000240e0e7981 */ /* 0x000ee2000c1e1100 */
[----:B------:R-:W-:-:S03]  /*0840*/  IADD3 R18, P0, PT, R16, R0, RZ ;  /* 0x0000000010127210 */ /* 0x000fc60007f1e0ff */
[----:B------:R-:W4:Y:S04]  /*0850*/  LDG.E.U8 R9, desc[UR36][R8.64] ;  /* 0x0000002408097981 */ /* 0x000f28000c1e1100 */
[----:B------:R-:W4:Y:S01]  /*0860*/  LDG.E.U8 R30, desc[UR36][R30.64] ;  /* 0x000000241e1e7981 */ /* 0x000f22000c1e1100 */
[----:B------:R-:W-:-:S03]  /*0870*/  IMAD.X R19, RZ, RZ, R17, P0 ;  /* 0x000000ffff137224 */ /* 0x000fc600000e0611 */
[----:B------:R-:W2:Y:S04]  /*0880*/  LDG.E.U8 R16, desc[UR36][R16.64] ;  /* 0x0000002410107981 */ /* 0x000ea8000c1e1100 */
[----:B------:R-:W5:Y:S01]  /*0890*/  LDG.E.U8 R19, desc[UR36][R18.64] ;  /* 0x0000002412137981 */ /* 0x000f62000c1e1100 */
[----:B---3--:R-:W-:-:S04]  /*08a0*/  IADD3 R0, PT, PT, R14, R3, R12 ;  /* 0x000000030e007210 */ /* 0x008fc80007ffe00c */
[----:B----4-:R-:W-:-:S04]  /*08b0*/  IADD3 R0, PT, PT, R30, R0, R9 ;  /* 0x000000001e007210 */ /* 0x010fc80007ffe009 */
[----:B--2---:R-:W-:-:S05]  /*08c0*/  IADD3 R0, PT, PT, R16, R0, R11 ;  /* 0x0000000010007210 */ /* 0x004fca0007ffe00b */
[----:B-----5:R-:W-:Y:S01]  /*08d0*/  IMAD.IADD R0, R0, 0x1, R19 ;  /* 0x0000000100007824 */ /* 0x020fe200078e0213 */
[----:B------:R-:W-:Y:S06]  /*08e0*/  BRA `(.L_x_10) ;  /* 0x0000000400007947 */ /* 0x000fec0003800000 */
.L_x_9:
[----:B------:R-:W-:-:S04]  /*08f0*/  ISETP.GE.U32.AND P0, PT, R16, UR39, PT ;  /* 0x0000002710007c0c */ /* 0x000fc8000bf06070 */
[----:B------:R-:W-:-:S13]  /*0900*/  ISETP.GE.U32.AND.EX P0, PT, R29, RZ, PT, P0 ;  /* 0x000000ff1d00720c */ /* 0x000fda0003f06100 */
[----:B------:R-:W-:Y:S05]  /*0910*/  @!P0 BRA `(.L_x_11) ;  /* 0x00000000007c8947 */ /* 0x000fea0003800000 */
[----:B------:R-:W-:Y:S01]  /*0920*/  IMAD.U32 R5, RZ, RZ, UR48 ;  /* 0x00000030ff057e24 */ /* 0x000fe2000f8e00ff */
[----:B------:R-:W-:Y:S01]  /*0930*/  IADD3 R14, P2, PT, R22, UR42, RZ ;  /* 0x0000002a160e7c10 */ /* 0x000fe2000ff5e0ff */
[----:B------:R-:W-:Y:S01]  /*0940*/  IMAD.U32 R7, RZ, RZ, UR49 ;  /* 0x00000031ff077e24 */ /* 0x000fe2000f8e00ff */
[----:B------:R-:W-:Y:S02]  /*0950*/  IADD3 R2, P5, PT, R18, UR42, RZ ;  /* 0x0000002a12027c10 */ /* 0x000fe4000ffbe0ff */
[CC--:B------:R-:W-:Y:S02]  /*0960*/  IADD3 R10, P0, P1, R35.reuse, R5.reuse, R22 ;  /* 0x00000005230a7210 */ /* 0x0c0fe4000791e016 */
[----:B------:R-:W-:Y:S02]  /*0970*/  IADD3 R8, P3, P4, R35, R5, R18 ;  /* 0x0000000523087210 */ /* 0x000fe40007c7e012 */
[----:B------:R-:W-:Y:S02]  /*0980*/  IADD3.X R11, PT, PT, R33, R7, R23, P0, P1 ;  /* 0x00000007210b7210 */ /* 0x000fe400007e2417 */
[----:B------:R-:W-:-:S02]  /*0990*/  IADD3 R12, P0, PT, R10, R0, RZ ;  /* 0x000000000a0c7210 */ /* 0x000fc40007f1e0ff */
[----:B------:R-:W-:Y:S01]  /*09a0*/  IADD3.X R15, PT, PT, R23, UR43, RZ, P2, !PT ;  /* 0x0000002b170f7c10 */ /* 0x000fe200097fe4ff */
[----:B------:R-:W2:Y:S01]  /*09b0*/  LDG.E.U8 R10, desc[UR36][R10.64] ;  /* 0x000000240a0a7981 */ /* 0x000ea2000c1e1100 */
[----:B------:R-:W-:Y:S01]  /*09c0*/  IADD3.X R9, PT, PT, R33, R7, R19, P3, P4 ;  /* 0x0000000721097210 */ /* 0x000fe20001fe8413 */
[----:B------:R-:W-:Y:S01]  /*09d0*/  IMAD.X R13, RZ, RZ, R11, P0 ;  /* 0x000000ffff0d7224 */ /* 0x000fe200000e060b */
[----:B------:R-:W-:Y:S01]  /*09e0*/  IADD3 R16, P1, P2, R25, R5, -R0 ;  /* 0x0000000519107210 */ /* 0x000fe20007a3e800 */
[----:B------:R-:W2:Y:S01]  /*09f0*/  LDG.E.U8 R14, desc[UR36][R14.64] ;  /* 0x000000240e0e7981 */ /* 0x000ea2000c1e1100 */
[----:B------:R-:W-:Y:S02]  /*0a00*/  IADD3 R18, P3, PT, R27, UR42, RZ ;  /* 0x0000002a1b127c10 */ /* 0x000fe4000ff7e0ff */
[----:B------:R-:W-:Y:S01]  /*0a10*/  IADD3.X R3, PT, PT, R19, UR43, RZ, P5, !PT ;  /* 0x0000002b13037c10 */ /* 0x000fe2000affe4ff */
[----:B------:R-:W2:Y:S01]  /*0a20*/  LDG.E.U8 R13, desc[UR36][R12.64] ;  /* 0x000000240c0d7981 */ /* 0x000ea2000c1e1100 */
[----:B------:R-:W-:-:S02]  /*0a30*/  IADD3 R20, P0, PT, R8, R0, RZ ;  /* 0x0000000008147210 */ /* 0x000fc40007f1e0ff */
[----:B------:R-:W-:Y:S02]  /*0a40*/  IADD3.X R17, PT, PT, R26, -0x1, R7, P1, P2 ;  /* 0xffffffff1a117810 */ /* 0x000fe40000fe4407 */
[----:B------:R-:W-:Y:S01]  /*0a50*/  IADD3.X R19, PT, PT, R31, UR43, RZ, P3, !PT ;  /* 0x0000002b1f137c10 */ /* 0x000fe20009ffe4ff */
[----:B------:R-:W-:Y:S01]  /*0a60*/  IMAD.X R21, RZ, RZ, R9, P0 ;  /* 0x000000ffff157224 */ /* 0x000fe200000e0609 */
[----:B------:R-:W3:Y:S04]  /*0a70*/  LDG.E.U8 R3, desc[UR36][R2.64] ;  /* 0x0000002402037981 */ /* 0x000ee8000c1e1100 */
[----:B------:R-:W4:Y:S04]  /*0a80*/  LDG.E.U8 R18, desc[UR36][R18.64] ;  /* 0x0000002412127981 */ /* 0x000f28000c1e1100 */
[----:B------:R-:W4:Y:S04]  /*0a90*/  LDG.E.U8 R17, desc[UR36][R16.64] ;  /* 0x0000002410117981 */ /* 0x000f28000c1e1100 */
[----:B------:R-:W5:Y:S04]  /*0aa0*/  LDG.E.U8 R9, desc[UR36][R8.64] ;  /* 0x0000002408097981 */ /* 0x000f68000c1e1100 */
[----:B------:R-:W5:Y:S01]  /*0ab0*/  LDG.E.U8 R20, desc[UR36][R20.64] ;  /* 0x0000002414147981 */ /* 0x000f62000c1e1100 */
[----:B--2---:R-:W-:-:S04]  /*0ac0*/  IADD3 R10, PT, PT, R14, R13, R10 ;  /* 0x0000000d0e0a7210 */ /* 0x004fc80007ffe00a */
[----:B----4-:R-:W-:-:S04]  /*0ad0*/  IADD3 R10, PT, PT, R18, R10, R17 ;  /* 0x0000000a120a7210 */ /* 0x010fc80007ffe011 */
[----:B-----5:R-:W-:-:S05]  /*0ae0*/  IADD3 R10, PT, PT, R20, R10, R9 ;  /* 0x0000000a140a7210 */ /* 0x020fca0007ffe009 */
[----:B---3--:R-:W-:Y:S01]  /*0af0*/  IMAD.IADD R0, R10, 0x1, R3 ;  /* 0x000000010a007824 */ /* 0x008fe200078e0203 */
[----:B------:R-:W-:Y:S06]  /*0b00*/  BRA `(.L_x_10) ;  /* 0x0000000000787947 */ /* 0x000fec0003800000 */
.L_x_11:
[----:B------:R-:W-:Y:S02]  /*0b10*/  IMAD.U32 R5, RZ, RZ, UR48 ;  /* 0x00000030ff057e24 */ /* 0x000fe4000f8e00ff */
[----:B------:R-:W-:-:S03]  /*0b20*/  IMAD.U32 R7, RZ, RZ, UR49 ;  /* 0x00000031ff077e24 */ /* 0x000fc6000f8e00ff */
[-C--:B------:R-:W-:Y:S02]  /*0b30*/  IADD3 R12, P0, P1, R35, R5.reuse, R22 ;  /* 0x00000005230c7210 */ /* 0x080fe4000791e016 */
[----:B------:R-:W-:Y:S02]  /*0b40*/  IADD3 R30, P2, P3, R27, R5, R30 ;  /* 0x000000051b1e7210 */ /* 0x000fe40007b5e01e */
[-C--:B------:R-:W-:Y:S02]  /*0b50*/  IADD3.X R13, PT, PT, R33, R7.reuse, R23, P0, P1 ;  /* 0x00000007210d7210 */ /* 0x080fe400007e2417 */
[-C--:B------:R-:W-:Y:S02]  /*0b60*/  IADD3 R14, P0, PT, R12, R0.reuse, RZ ;  /* 0x000000000c0e7210 */ /* 0x080fe40007f1e0ff */
[----:B------:R-:W-:Y:S01]  /*0b70*/  IADD3.X R31, PT, PT, R31, R7, R28, P2, P3 ;  /* 0x000000071f1f7210 */ /* 0x000fe200017e641c */
[----:B------:R-:W2:Y:S01]  /*0b80*/  LDG.E.U8 R21, desc[UR36][R12.64] ;  /* 0x000000240c157981 */ /* 0x000ea2000c1e1100 */
[-C--:B------:R-:W-:Y:S01]  /*0b90*/  IADD3 R2, P4, P5, R35, R5.reuse, R18 ;  /* 0x0000000523027210 */ /* 0x080fe20007d9e012 */
[----:B------:R-:W-:Y:S01]  /*0ba0*/  IMAD.X R15, RZ, RZ, R13, P0 ;  /* 0x000000ffff0f7224 */ /* 0x000fe200000e060d */
[----:B------:R-:W-:Y:S01]  /*0bb0*/  IADD3 R8, P0, PT, R14, R0, RZ ;  /* 0x000000000e087210 */ /* 0x000fe20007f1e0ff */
[----:B------:R-:W3:Y:S01]  /*0bc0*/  LDG.E.U8 R30, desc[UR36][R30.64] ;  /* 0x000000241e1e7981 */ /* 0x000ee2000c1e1100 */
[----:B------:R-:W-:-:S02]  /*0bd0*/  IADD3 R16, P1, P2, R25, R5, -R0 ;  /* 0x0000000519107210 */ /* 0x000fc40007a3e800 */
[----:B------:R-:W-:Y:S01]  /*0be0*/  IADD3.X R3, PT, PT, R33, R7, R19, P4, P5 ;  /* 0x0000000721037210 */ /* 0x000fe200027ea413 */
[----:B------:R-:W-:Y:S01]  /*0bf0*/  IMAD.X R9, RZ, RZ, R15, P0 ;  /* 0x000000ffff097224 */ /* 0x000fe200000e060f */
[----:B------:R-:W-:Y:S01]  /*0c00*/  IADD3.X R17, PT, PT, R26, -0x1, R7, P1, P2 ;  /* 0xffffffff1a117810 */ /* 0x000fe20000fe4407 */
[----:B------:R-:W2:Y:S01]  /*0c10*/  LDG.E.U8 R14, desc[UR36][R14.64] ;  /* 0x000000240e0e7981 */ /* 0x000ea2000c1e1100 */
[----:B------:R-:W-:-:S03]  /*0c20*/  IADD3 R18, P1, PT, R2, R0, RZ ;  /* 0x0000000002127210 */ /* 0x000fc60007f3e0ff */
[----:B------:R-:W2:Y:S01]  /*0c30*/  LDG.E.U8 R8, desc[UR36][R8.64] ;  /* 0x0000002408087981 */ /* 0x000ea2000c1e1100 */
[----:B------:R-:W-:Y:S01]  /*0c40*/  IADD3 R10, P0, PT, R18, R0, RZ ;  /* 0x00000000120a7210 */ /* 0x000fe20007f1e0ff */
[----:B------:R-:W-:Y:S02]  /*0c50*/  IMAD.X R19, RZ, RZ, R3, P1 ;  /* 0x000000ffff137224 */ /* 0x000fe400008e0603 */
[----:B------:R-:W3:Y:S02]  /*0c60*/  LDG.E.U8 R17, desc[UR36][R16.64] ;  /* 0x0000002410117981 */ /* 0x000ee4000c1e1100 */
[----:B------:R-:W-:Y:S02]  /*0c70*/  IMAD.X R11, RZ, RZ, R19, P0 ;  /* 0x000000ffff0b7224 */ /* 0x000fe400000e0613 */
[----:B------:R-:W4:Y:S04]  /*0c80*/  LDG.E.U8 R3, desc[UR36][R2.64] ;  /* 0x0000002402037981 */ /* 0x000f28000c1e1100 */
[----:B------:R-:W4:Y:S04]  /*0c90*/  LDG.E.U8 R18, desc[UR36][R18.64] ;  /* 0x0000002412127981 */ /* 0x000f28000c1e1100 */
[----:B------:R-:W5:Y:S01]  /*0ca0*/  LDG.E.U8 R11, desc[UR36][R10.64] ;  /* 0x000000240a0b7981 */ /* 0x000f62000c1e1100 */
[----:B--2---:R-:W-:-:S04]  /*0cb0*/  IADD3 R0, PT, PT, R8, R14, R21 ;  /* 0x0000000e08007210 */ /* 0x004fc80007ffe015 */
[----:B---3--:R-:W-:-:S04]  /*0cc0*/  IADD3 R0, PT, PT, R30, R0, R17 ;  /* 0x000000001e007210 */ /* 0x008fc80007ffe011 */
[----:B----4-:R-:W-:-:S05]  /*0cd0*/  IADD3 R0, PT, PT, R18, R0, R3 ;  /* 0x0000000012007210 */ /* 0x010fca0007ffe003 */
[----:B-----5:R-:W-:-:S07]  /*0ce0*/  IMAD.IADD R0, R0, 0x1, R11 ;  /* 0x0000000100007824 */ /* 0x020fce00078e020b */
.L_x_10:
[----:B------:R-:W-:Y:S05]  /*0cf0*/  BSYNC.RECONVERGENT B0 ;  /* 0x0000000000007941 */ /* 0x000fea0003800200 */
.L_x_8:
[----:B------:R-:W-:-:S05]  /*0d00*/  IADD3 R2, P0, PT, R25, R5, RZ ;  /* 0x0000000519027210 */ /* 0x000fca0007f1e0ff */
[----:B------:R-:W-:-:S05]  /*0d10*/  IMAD.X R3, R26, 0x1, R7, P0 ;  /* 0x000000011a037824 */ /* 0x000fca00000e0607 */
[----:B------:R-:W2:Y:S01]  /*0d20*/  LDG.E.U8 R2, desc[UR36][R2.64] ;  /* 0x0000002402027981 */ /* 0x000ea2000c1e1100 */
[----:B------:R-:W-:Y:S01]  /*0d30*/  BSSY.RECONVERGENT B0, `(.L_x_12) ;  /* 0x0000019000007945 */ /* 0x000fe20003800200 */
[----:B--2---:R-:W-:-:S13]  /*0d40*/  ISETP.NE.AND P0, PT, R2, RZ, PT ;  /* 0x000000ff0200720c */ /* 0x004fda0003f05270 */
[----:B------:R-:W-:Y:S05]  /*0d50*/  @!P0 BRA `(.L_x_13) ;  /* 0x0000000000408947 */ /* 0x000fea0003800000 */
[----:B------:R-:W-:-:S13]  /*0d60*/  ISETP.NE.AND P0, PT, R2, 0x1, PT ;  /* 0x000000010200780c */ /* 0x000fda0003f05270 */
[----:B------:R-:W-:Y:S05]  /*0d70*/  @P0 BRA `(.L_x_14) ;  /* 0x0000000000500947 */ /* 0x000fea0003800000 */
[----:B------:R-:W-:-:S13]  /*0d80*/  ISETP.GT.U32.AND P0, PT, R0, 0x1, PT ;  /* 0x000000010000780c */ /* 0x000fda0003f04070 */
[----:B------:R-:W0:Y:S02]  /*0d90*/  @!P0 LDC.64 R2, c[0x0][0x390] ;  /* 0x0000e400ff028b82 */ /* 0x000e240000000a00 */
[----:B0-----:R-:W-:-:S05]  /*0da0*/  @!P0 IADD3 R2, P1, PT, R25, R2, RZ ;  /* 0x0000000219028210 */ /* 0x001fca0007f3e0ff */
[----:B------:R-:W-:-:S05]  /*0db0*/  @!P0 IMAD.X R3, R26, 0x1, R3, P1 ;  /* 0x000000011a038824 */ /* 0x000fca00008e0603 */
[----:B------:R1:W-:Y:S01]  /*0dc0*/  @!P0 STG.E.U8 desc[UR36][R2.64], RZ ;  /* 0x000000ff02008986 */ /* 0x0003e2000c101124 */
[----:B------:R-:W-:Y:S05]  /*0dd0*/  @!P0 BRA `(.L_x_14) ;  /* 0x0000000000388947 */ /* 0x000fea0003800000 */
[----:B------:R-:W-:Y:S02]  /*0de0*/  LOP3.LUT R0, R0, 0xfffffffe, RZ, 0xc0, !PT ;  /* 0xfffffffe00007812 */ /* 0x000fe400078ec0ff */
[----:B-1----:R-:W-:Y:S02]  /*0df0*/  IADD3 R2, P1, PT, R25, UR46, RZ ;  /* 0x0000002e19027c10 */ /* 0x002fe4000ff3e0ff */
[----:B------:R-:W-:Y:S01]  /*0e00*/  ISETP.NE.AND P0, PT, R0, 0x2, PT ;  /* 0x000000020000780c */ /* 0x000fe20003f05270 */
[----:B------:R-:W-:Y:S01]  /*0e10*/  IMAD.MOV.U32 R0, RZ, RZ, 0x1 ;  /* 0x00000001ff007424 */ /* 0x000fe200078e00ff */
[----:B------:R-:W-:-:S11]  /*0e20*/  IADD3.X R3, PT, PT, R26, UR47, RZ, P1, !PT ;  /* 0x0000002f1a037c10 */ /* 0x000fd60008ffe4ff */
[----:B------:R2:W-:Y:S04]  /*0e30*/  @!P0 STG.E.U8 desc[UR36][R2.64], R0 ;  /* 0x0000000002008986 */ /* 0x0005e8000c101124 */
[----:B------:R2:W-:Y:S01]  /*0e40*/  @P0 STG.E.U8 desc[UR36][R2.64], RZ ;  /* 0x000000ff02000986 */ /* 0x0005e2000c101124 */
[----:B------:R-:W-:Y:S05]  /*0e50*/  BRA `(.L_x_14) ;  /* 0x0000000000187947 */ /* 0x000fea0003800000 */
.L_x_13:
[----:B------:R-:W-:Y:S01]  /*0e60*/  ISETP.NE.AND P0, PT, R0, 0x3, PT ;  /* 0x000000030000780c */ /* 0x000fe20003f05270 */
[----:B------:R-:W-:Y:S01]  /*0e70*/  IMAD.MOV.U32 R0, RZ, RZ, 0x1 ;  /* 0x00000001ff007424 */ /* 0x000fe200078e00ff */
[----:B------:R-:W-:-:S04]  /*0e80*/  IADD3 R2, P1, PT, R25, UR46, RZ ;  /* 0x0000002e19027c10 */ /* 0x000fc8000ff3e0ff */
[----:B------:R-:W-:-:S07]  /*0e90*/  IADD3.X R3, PT, PT, R26, UR47, RZ, P1, !PT ;  /* 0x0000002f1a037c10 */ /* 0x000fce0008ffe4ff */
[----:B------:R0:W-:Y:S04]  /*0ea0*/  @!P0 STG.E.U8 desc[UR36][R2.64], R0 ;  /* 0x0000000002008986 */ /* 0x0001e8000c101124 */
[----:B------:R0:W-:Y:S02]  /*0eb0*/  @P0 STG.E.U8 desc[UR36][R2.64], RZ ;  /* 0x000000ff02000986 */ /* 0x0001e4000c101124 */
.L_x_14:
[----:B------:R-:W-:Y:S05]  /*0ec0*/  BSYNC.RECONVERGENT B0 ;  /* 0x0000000000007941 */ /* 0x000fea0003800200 */
.L_x_12:
[----:B------:R-:W-:-:S05]  /*0ed0*/  IMAD.IADD R25, R24, 0x1, R25 ;  /* 0x0000000118197824 */ /* 0x000fca00078e0219 */
[----:B------:R-:W-:-:S13]  /*0ee0*/  ISETP.GE.U32.AND P0, PT, R25, UR38, PT ;  /* 0x0000002619007c0c */ /* 0x000fda000bf06070 */
[----:B------:R-:W-:Y:S05]  /*0ef0*/  @!P0 BRA `(.L_x_15) ;  /* 0xfffffff0008c8947 */ /* 0x000fea000383ffff */
[----:B------:R-:W-:Y:S05]  /*0f00*/  BSYNC.RECONVERGENT B6 ;  /* 0x0000000000067941 */ /* 0x000fea0003800200 */
.L_x_0:
[----:B------:R-:W-:Y:S05]  /*0f10*/  EXIT ;  /* 0x000000000000794d */ /* 0x000fea0003800000 */
        .weak           $__internal_0_$__cuda_sm20_rem_u64
        .type           $__internal_0_$__cuda_sm20_rem_u64,@function
        .size           $__internal_0_$__cuda_sm20_rem_u64,(.L_x_17 - $__internal_0_$__cuda_sm20_rem_u64)
$__internal_0_$__cuda_sm20_rem_u64:
[----:B------:R-:W-:Y:S02]  /*0f20*/  IMAD.MOV.U32 R10, RZ, RZ, R5 ;  /* 0x000000ffff0a7224 */ /* 0x000fe400078e0005 */
[----:B------:R-:W-:-:S04]  /*0f30*/  IMAD.MOV.U32 R11, RZ, RZ, R7 ;  /* 0x000000ffff0b7224 */ /* 0x000fc800078e0007 */
[----:B------:R-:W0:Y:S08]  /*0f40*/  I2F.U64.RP R10, R10 ;  /* 0x0000000a000a7312 */ /* 0x000e300000309000 */
[----:B0-----:R-:W0:Y:S02]  /*0f50*/  MUFU.RCP R2, R10 ;  /* 0x0000000a00027308 */ /* 0x001e240000001000 */
[----:B0-----:R-:W-:-:S06]  /*0f60*/  VIADD R2, R2, 0x1ffffffe ;  /* 0x1ffffffe02027836 */ /* 0x001fcc0000000000 */
[----:B------:R-:W0:Y:S02]  /*0f70*/  F2I.U64.TRUNC R2, R2 ;  /* 0x0000000200027311 */ /* 0x000e24000020d800 */
[----:B0-----:R-:W-:-:S04]  /*0f80*/  IMAD.WIDE.U32 R8, R2, R5, RZ ;  /* 0x0000000502087225 */ /* 0x001fc800078e00ff */
[----:B------:R-:W-:Y:S01]  /*0f90*/  IMAD R9, R2, R7, R9 ;  /* 0x0000000702097224 */ /* 0x000fe200078e0209 */
[----:B------:R-:W-:-:S03]  /*0fa0*/  IADD3 R13, P0, PT, RZ, -R8, RZ ;  /* 0x80000008ff0d7210 */ /* 0x000fc60007f1e0ff */
[----:B------:R-:W-:Y:S02]  /*0fb0*/  IMAD R9, R3, R5, R9 ;  /* 0x0000000503097224 */ /* 0x000fe400078e0209 */
[----:B------:R-:W-:-:S04]  /*0fc0*/  IMAD.HI.U32 R8, R2, R13, RZ ;  /* 0x0000000d02087227 */ /* 0x000fc800078e00ff */
[----:B------:R-:W-:Y:S02]  /*0fd0*/  IMAD.X R15, RZ, RZ, ~R9, P0 ;  /* 0x000000ffff0f7224 */ /* 0x000fe400000e0e09 */
[----:B------:R-:W-:Y:S02]  /*0fe0*/  IMAD.MOV.U32 R9, RZ, RZ, R2 ;  /* 0x000000ffff097224 */ /* 0x000fe400078e0002 */
[-C--:B------:R-:W-:Y:S02]  /*0ff0*/  IMAD R11, R3, R15.reuse, RZ ;  /* 0x0000000f030b7224 */ /* 0x080fe400078e02ff */
[----:B------:R-:W-:-:S04]  /*1000*/  IMAD.WIDE.U32 R8, P0, R2, R15, R8 ;  /* 0x0000000f02087225 */ /* 0x000fc80007800008 */
[----:B------:R-:W-:-:S04]  /*1010*/  IMAD.HI.U32 R15, R3, R15, RZ ;  /* 0x0000000f030f7227 */ /* 0x000fc800078e00ff */
[----:B------:R-:W-:-:S05]  /*1020*/  IMAD.HI.U32 R8, P1, R3, R13, R8 ;  /* 0x0000000d03087227 */ /* 0x000fca0007820008 */
[----:B------:R-:W-:Y:S01]  /*1030*/  IADD3 R9, P2, PT, R11, R8, RZ ;  /* 0x000000080b097210 */ /* 0x000fe20007f5e0ff */
[----:B------:R-:W-:-:S04]  /*1040*/  IMAD.X R8, R15, 0x1, R3, P0 ;  /* 0x000000010f087824 */ /* 0x000fc800000e0603 */
[----:B------:R-:W-:Y:S01]  /*1050*/  IMAD.WIDE.U32 R2, R9, R5, RZ ;  /* 0x0000000509027225 */ /* 0x000fe200078e00ff */
[----:B------:R-:W-:-:S03]  /*1060*/  IADD3.X R10, PT, PT, RZ, RZ, R8, P2, P1 ;  /* 0x000000ffff0a7210 */ /* 0x000fc600017e2408 */
[----:B------:R-:W-:Y:S01]  /*1070*/  IMAD R3, R9, R7, R3 ;  /* 0x0000000709037224 */ /* 0x000fe200078e0203 */
[----:B------:R-:W-:-:S03]  /*1080*/  IADD3 R11, P0, PT, RZ, -R2, RZ ;  /* 0x80000002ff0b7210 */ /* 0x000fc60007f1e0ff */
[----:B------:R-:W-:Y:S02]  /*1090*/  IMAD R3, R10, R5, R3 ;  /* 0x000000050a037224 */ /* 0x000fe400078e0203 */
[----:B------:R-:W-:-:S04]  /*10a0*/  IMAD.HI.U32 R8, R9, R11, RZ ;  /* 0x0000000b09087227 */ /* 0x000fc800078e00ff */
[----:B------:R-:W-:-:S04]  /*10b0*/  IMAD.X R3, RZ, RZ, ~R3, P0 ;  /* 0x000000ffff037224 */ /* 0x000fc800000e0e03 */
[----:B------:R-:W-:-:S04]  /*10c0*/  IMAD.WIDE.U32 R8, P0, R9, R3, R8 ;  /* 0x0000000309087225 */ /* 0x000fc80007800008 */
[C---:B------:R-:W-:Y:S02]  /*10d0*/  IMAD R2, R10.reuse, R3, RZ ;  /* 0x000000030a027224 */ /* 0x040fe400078e02ff */
[----:B------:R-:W-:-:S04]  /*10e0*/  IMAD.HI.U32 R9, P1, R10, R11, R8 ;  /* 0x0000000b0a097227 */ /* 0x000fc80007820008 */
[----:B------:R-:W-:Y:S01]  /*10f0*/  IMAD.HI.U32 R3, R10, R3, RZ ;  /* 0x000000030a037227 */ /* 0x000fe200078e00ff */
[----:B------:R-:W-:-:S03]  /*1100*/  IADD3 R9, P2, PT, R2, R9, RZ ;  /* 0x0000000902097210 */ /* 0x000fc60007f5e0ff */
[----:B------:R-:W-:Y:S02]  /*1110*/  IMAD.X R10, R3, 0x1, R10, P0 ;  /* 0x00000001030a7824 */ /* 0x000fe400000e060a */
[----:B------:R-:W-:-:S03]  /*1120*/  IMAD.HI.U32 R2, R9, R0, RZ ;  /* 0x0000000009027227 */ /* 0x000fc600078e00ff */
[----:B------:R-:W-:Y:S01]  /*1130*/  IADD3.X R11, PT, PT, RZ, RZ, R10, P2, P1 ;  /* 0x000000ffff0b7210 */ /* 0x000fe200017e240a */
[----:B------:R-:W-:Y:S02]  /*1140*/  IMAD.MOV.U32 R3, RZ, RZ, RZ ;  /* 0x000000ffff037224 */ /* 0x000fe400078e00ff */
[----:B------:R-:W-:-:S04]  /*1150*/  IMAD.WIDE.U32 R2, R9, R6, R2 ;  /* 0x0000000609027225 */ /* 0x000fc800078e0002 */
[C---:B------:R-:W-:Y:S02]  /*1160*/  IMAD R9, R11.reuse, R6, RZ ;  /* 0x000000060b097224 */ /* 0x040fe400078e02ff */
[----:B------:R-:W-:-:S04]  /*1170*/  IMAD.HI.U32 R2, P0, R11, R0, R2 ;  /* 0x000000000b027227 */ /* 0x000fc80007800002 */
[----:B------:R-:W-:Y:S01]  /*1180*/  IMAD.HI.U32 R8, R11, R6, RZ ;  /* 0x000000060b087227 */ /* 0x000fe200078e00ff */
[----:B------:R-:W-:-:S03]  /*1190*/  IADD3 R10, P1, PT, R9, R2, RZ ;  /* 0x00000002090a7210 */ /* 0x000fc60007f3e0ff */
[----:B------:R-:W-:Y:S02]  /*11a0*/  IMAD.X R8, RZ, RZ, R8, P0 ;  /* 0x000000ffff087224 */ /* 0x000fe400000e0608 */
[----:B------:R-:W-:-:S04]  /*11b0*/  IMAD.WIDE.U32 R2, R10, R5, RZ ;  /* 0x000000050a027225 */ /* 0x000fc800078e00ff */
[----:B------:R-:W-:Y:S01]  /*11c0*/  IMAD.X R8, RZ, RZ, R8, P1 ;  /* 0x000000ffff087224 */ /* 0x000fe200008e0608 */
[----:B------:R-:W-:Y:S01]  /*11d0*/  IADD3 R12, P1, PT, -R2, R0, RZ ;  /* 0x00000000020c7210 */ /* 0x000fe20007f3e1ff */
[----:B------:R-:W-:-:S03]  /*11e0*/  IMAD R10, R10, R7, R3 ;  /* 0x000000070a0a7224 */ /* 0x000fc600078e0203 */
[-C--:B------:R-:W-:Y:S01]  /*11f0*/  ISETP.GE.U32.AND P0, PT, R12, R5.reuse, PT ;  /* 0x000000050c00720c */ /* 0x080fe20003f06070 */
[----:B------:R-:W-:-:S04]  /*1200*/  IMAD R3, R8, R5, R10 ;  /* 0x0000000508037224 */ /* 0x000fc800078e020a */
[----:B------:R-:W-:Y:S01]  /*1210*/  IMAD.X R6, R6, 0x1, ~R3, P1 ;  /* 0x0000000106067824 */ /* 0x000fe200008e0e03 */
[----:B------:R-:W-:Y:S01]  /*1220*/  IADD3 R0, P1, PT, -R5, R12, RZ ;  /* 0x0000000c05007210 */ /* 0x000fe20007f3e1ff */
[----:B------:R-:W-:-:S03]  /*1230*/  IMAD.MOV.U32 R3, RZ, RZ, 0x0 ;  /* 0x00000000ff037424 */ /* 0x000fc600078e00ff */
[C---:B------:R-:W-:Y:S01]  /*1240*/  ISETP.GE.U32.AND.EX P0, PT, R6.reuse, R7, PT, P0 ;  /* 0x000000070600720c */ /* 0x040fe20003f06100 */
[----:B------:R-:W-:Y:S01]  /*1250*/  IMAD.X R2, R6, 0x1, ~R7, P1 ;  /* 0x0000000106027824 */ /* 0x000fe200008e0e07 */
[C---:B------:R-:W-:Y:S02]  /*1260*/  ISETP.NE.U32.AND P1, PT, R5.reuse, RZ, PT ;  /* 0x000000ff0500720c */ /* 0x040fe40003f25070 */
[----:B------:R-:W-:Y:S02]  /*1270*/  SEL R0, R0, R12, P0 ;  /* 0x0000000c00007207 */ /* 0x000fe40000000000 */
[----:B------:R-:W-:Y:S02]  /*1280*/  SEL R2, R2, R6, P0 ;  /* 0x0000000602027207 */ /* 0x000fe40000000000 */
[----:B------:R-:W-:Y:S02]  /*1290*/  IADD3 R18, P2, PT, -R5, R0, RZ ;  /* 0x0000000005127210 */ /* 0x000fe40007f5e1ff */
[----:B------:R-:W-:-:S02]  /*12a0*/  ISETP.GE.U32.AND P0, PT, R0, R5, PT ;  /* 0x000000050000720c */ /* 0x000fc40003f06070 */
[----:B------:R-:W-:Y:S01]  /*12b0*/  ISETP.NE.AND.EX P1, PT, R7, RZ, PT, P1 ;  /* 0x000000ff0700720c */ /* 0x000fe20003f25310 */
[C---:B------:R-:W-:Y:S01]  /*12c0*/  IMAD.X R19, R2.reuse, 0x1, ~R7, P2 ;  /* 0x0000000102137824 */ /* 0x040fe200010e0e07 */
[----:B------:R-:W-:-:S04]  /*12d0*/  ISETP.GE.U32.AND.EX P0, PT, R2, R7, PT, P0 ;  /* 0x000000070200720c */ /* 0x000fc80003f06100 */
[----:B------:R-:W-:Y:S01]  /*12e0*/  SEL R19, R19, R2, P0 ;  /* 0x0000000213137207 */ /* 0x000fe20000000000 */
[----:B------:R-:W-:Y:S01]  /*12f0*/  IMAD.MOV.U32 R2, RZ, RZ, R4 ;  /* 0x000000ffff027224 */ /* 0x000fe200078e0004 */
[----:B------:R-:W-:Y:S02]  /*1300*/  SEL R18, R18, R0, P0 ;  /* 0x0000000012127207 */ /* 0x000fe40000000000 */
[----:B------:R-:W-:Y:S02]  /*1310*/  SEL R19, R19, 0xffffffff, P1 ;  /* 0xffffffff13137807 */ /* 0x000fe40000800000 */
[----:B------:R-:W-:Y:S01]  /*1320*/  SEL R18, R18, 0xffffffff, P1 ;  /* 0xffffffff12127807 */ /* 0x000fe20000800000 */
[----:B------:R-:W-:Y:S06]  /*1330*/  RET.REL.NODEC R2 `(_Z10gol_kernelPKhjjPhS1_S1_) ;  /* 0xffffffec02307950 */ /* 0x000fec0003c3ffff */
.L_x_16:
[----:B------:R-:W-:-:S00]  /*1340*/  BRA `(.L_x_16) ;  /* 0xfffffffc00fc7947 */ /* 0x000fc0000383ffff */
[----:B------:R-:W-:-:S00]  /*1350*/  NOP ;  /* 0x0000000000007918 */ /* 0x000fc00000000000 */
        /* <DEDUP_REMOVED lines=10> */
.L_x_17:


//--------------------- .nv.global.init           --------------------------
	.section	.nv.global.init,"aw",@progbits
.nv.global.init:
	.type		$str,@object
	.size		$str,(.L_0 - $str)
$str:
        /*0000*/ 	.byte	0x42, 0x45, 0x46, 0x4f, 0x52, 0x45, 0x20, 0x41, 0x4e, 0x44, 0x00
.L_0:


//--------------------- .nv.shared.reserved.0     --------------------------
	.section	.nv.shared.reserved.0,"aw",@nobits
	.weak		__nv_reservedSMEM_offset_0_alias
	.size		__nv_reservedSMEM_offset_0_alias, 0, 64
	.other		__nv_reservedSMEM_offset_0_alias,@"STO_CUDA_RESERVED_SHARED STV_DEFAULT"
__nv_reservedSMEM_offset_0_alias:
	.zero		0
	.zero		64


//--------------------- .nv.constant0._Z10gol_kernelPKhjjPhS1_S1_ --------------------------
	.section	.nv.constant0._Z10gol_kernelPKhjjPhS1_S1_,"a",@progbits
	.sectionflags	@""
	.align	4
.nv.constant0._Z10gol_kernelPKhjjPhS1_S1_:
	.zero		936


//--------------------- SYMBOLS --------------------------

	.type		.nv.reservedSmem.offset0,@object
	.size		.nv.reservedSmem.offset0,0x4
	.type		vprintf,@function
